//
// Generated by NVIDIA NVVM Compiler
//
// Compiler Build ID: CL-36424714
// Cuda compilation tools, release 13.0, V13.0.88
// Based on NVVM 20.0.0
//

.version 9.0
.target sm_100
.address_size 64

	// .globl	_Z19inject_mutations_2DPdidd

.visible .entry _Z19inject_mutations_2DPdidd(
	.param .u64 .ptr .align 1 _Z19inject_mutations_2DPdidd_param_0,
	.param .u32 _Z19inject_mutations_2DPdidd_param_1,
	.param .f64 _Z19inject_mutations_2DPdidd_param_2,
	.param .f64 _Z19inject_mutations_2DPdidd_param_3
)
{
	.reg .b32 	%r<2>;
	.reg .b64 	%rd<5>;
	.reg .b64 	%fd<7>;

	ld.param.u64 	%rd1, [_Z19inject_mutations_2DPdidd_param_0];
	ld.param.u32 	%r1, [_Z19inject_mutations_2DPdidd_param_1];
	ld.param.f64 	%fd1, [_Z19inject_mutations_2DPdidd_param_2];
	ld.param.f64 	%fd2, [_Z19inject_mutations_2DPdidd_param_3];
	cvta.to.global.u64 	%rd2, %rd1;
	ld.global.f64 	%fd3, [%rd2+8];
	add.f64 	%fd4, %fd1, %fd3;
	st.global.f64 	[%rd2+8], %fd4;
	mul.wide.s32 	%rd3, %r1, 8;
	add.s64 	%rd4, %rd2, %rd3;
	ld.global.f64 	%fd5, [%rd4];
	add.f64 	%fd6, %fd2, %fd5;
	st.global.f64 	[%rd4], %fd6;
	ret;

}


// ===== COMPILED SASS (sm_100) =====

	.target	sm_100

	.elftype	@"ET_EXEC"


//--------------------- .note.nv.tkinfo           --------------------------
	.section	.note.nv.tkinfo,"",@"SHT_NOTE"
	.sectionflags	@"SHF_NOTE_NV_TKINFO"
	.tkinfo
        /*0018*/ 	.word	0x00000002
        /*0030*/ 	.string	""
        /*0030*/ 	.string	"ptxas"
        /*0030*/ 	.string	"Cuda compilation tools, release 13.0, V13.0.88"
        /*0030*/ 	.string	"Build cuda_13.0.r13.0/compiler.36424714_0"
        /*0030*/ 	.string	"-arch sm_100 -m 64 "



//--------------------- .note.nv.cuinfo           --------------------------
	.section	.note.nv.cuinfo,"",@"SHT_NOTE"
	.sectionflags	@"SHF_NOTE_NV_CUINFO"
        /*0018*/ 	.short	0x0002
        /*001a*/ 	.short	0x0064
        /*001c*/ 	.short	0x0082
	.zero		2


//--------------------- .nv.info                  --------------------------
	.section	.nv.info,"",@"SHT_CUDA_INFO"
	.align	4


	//----- nvinfo : EIATTR_REGCOUNT
	.align		4
        /*0000*/ 	.byte	0x04, 0x2f
        /*0002*/ 	.short	(.L_1 - .L_0)
	.align		4
.L_0:
        /*0004*/ 	.word	index@(_Z19inject_mutations_2DPdidd)
        /*0008*/ 	.word	0x0000000c


	//----- nvinfo : EIATTR_FRAME_SIZE
	.align		4
.L_1:
        /*000c*/ 	.byte	0x04, 0x11
        /*000e*/ 	.short	(.L_3 - .L_2)
	.align		4
.L_2:
        /*0010*/ 	.word	index@(_Z19inject_mutations_2DPdidd)
        /*0014*/ 	.word	0x00000000


	//----- nvinfo : EIATTR_MIN_STACK_SIZE
	.align		4
.L_3:
        /*0018*/ 	.byte	0x04, 0x12
        /*001a*/ 	.short	(.L_5 - .L_4)
	.align		4
.L_4:
        /*001c*/ 	.word	index@(_Z19inject_mutations_2DPdidd)
        /*0020*/ 	.word	0x00000000
.L_5:


//--------------------- .nv.compat                --------------------------
	.section	.nv.compat,"",@"SHT_CUDA_COMPAT_INFO"
	.align	4
        /*0000*/ 	.byte	0x02, 0x09, 0x00, 0x00, 0x02, 0x02, 0x01, 0x00, 0x02, 0x05, 0x05, 0x00, 0x03, 0x07, 0x01, 0x01
        /*0010*/ 	.byte	0x02, 0x03, 0x00, 0x00, 0x02, 0x06, 0x01, 0x00, 0x04, 0x0b, 0x08, 0x00, 0x01, 0x00, 0x00, 0x00
        /*0020*/ 	.byte	0x00, 0x00, 0x00, 0x00


//--------------------- .nv.info._Z19inject_mutations_2DPdidd --------------------------
	.section	.nv.info._Z19inject_mutations_2DPdidd,"",@"SHT_CUDA_INFO"
	.sectionflags	@""
	.align	4


	//----- nvinfo : EIATTR_CUDA_API_VERSION
	.align		4
        /*0000*/ 	.byte	0x04, 0x37
        /*0002*/ 	.short	(.L_7 - .L_6)
.L_6:
        /*0004*/ 	.word	0x00000082


	//----- nvinfo : EIATTR_KPARAM_INFO
	.align		4
.L_7:
        /*0008*/ 	.byte	0x04, 0x17
        /*000a*/ 	.short	(.L_9 - .L_8)
.L_8:
        /*000c*/ 	.word	0x00000000
        /*0010*/ 	.short	0x0003
        /*0012*/ 	.short	0x0018
        /*0014*/ 	.byte	0x00, 0xf0, 0x21, 0x00


	//----- nvinfo : EIATTR_KPARAM_INFO
	.align		4
.L_9:
        /*0018*/ 	.byte	0x04, 0x17
        /*001a*/ 	.short	(.L_11 - .L_10)
.L_10:
        /*001c*/ 	.word	0x00000000
        /*0020*/ 	.short	0x0002
        /*0022*/ 	.short	0x0010
        /*0024*/ 	.byte	0x00, 0xf0, 0x21, 0x00


	//----- nvinfo : EIATTR_KPARAM_INFO
	.align		4
.L_11:
        /*0028*/ 	.byte	0x04, 0x17
        /*002a*/ 	.short	(.L_13 - .L_12)
.L_12:
        /*002c*/ 	.word	0x00000000
        /*0030*/ 	.short	0x0001
        /*0032*/ 	.short	0x0008
        /*0034*/ 	.byte	0x00, 0xf0, 0x11, 0x00


	//----- nvinfo : EIATTR_KPARAM_INFO
	.align		4
.L_13:
        /*0038*/ 	.byte	0x04, 0x17
        /*003a*/ 	.short	(.L_15 - .L_14)
.L_14:
        /*003c*/ 	.word	0x00000000
        /*0040*/ 	.short	0x0000
        /*0042*/ 	.short	0x0000
        /*0044*/ 	.byte	0x00, 0xf5, 0x21, 0x00


	//----- nvinfo : EIATTR_SPARSE_MMA_MASK
	.align		4
.L_15:
        /*0048*/ 	.byte	0x03, 0x50
        /*004a*/ 	.short	0x0000


	//----- nvinfo : EIATTR_MAXREG_COUNT
	.align		4
        /*004c*/ 	.byte	0x03, 0x1b
        /*004e*/ 	.short	0x00ff


	//----- nvinfo : EIATTR_MERCURY_ISA_VERSION
	.align		4
        /*0050*/ 	.byte	0x03, 0x5f
        /*0052*/ 	.short	0x0101


	//----- nvinfo : EIATTR_VRC_CTA_INIT_COUNT
	.align		4
        /*0054*/ 	.byte	0x02, 0x4a
	.zero		1
	.zero		1


	//----- nvinfo : EIATTR_EXIT_INSTR_OFFSETS
	.align		4
        /*0058*/ 	.byte	0x04, 0x1c
        /*005a*/ 	.short	(.L_17 - .L_16)


	//   ....[0]....
.L_16:
        /*005c*/ 	.word	0x000000d0


	//----- nvinfo : EIATTR_CBANK_PARAM_SIZE
	.align		4
.L_17:
        /*0060*/ 	.byte	0x03, 0x19
        /*0062*/ 	.short	0x0020


	//----- nvinfo : EIATTR_PARAM_CBANK
	.align		4
        /*0064*/ 	.byte	0x04, 0x0a
        /*0066*/ 	.short	(.L_19 - .L_18)
	.align		4
.L_18:
        /*0068*/ 	.word	index@(.nv.constant0._Z19inject_mutations_2DPdidd)
        /*006c*/ 	.short	0x0380
        /*006e*/ 	.short	0x0020


	//----- nvinfo : EIATTR_SW_WAR
	.align		4
.L_19:
        /*0070*/ 	.byte	0x04, 0x36
        /*0072*/ 	.short	(.L_21 - .L_20)
.L_20:
        /*0074*/ 	.word	0x00000008
.L_21:


//--------------------- .nv.callgraph             --------------------------
	.section	.nv.callgraph,"",@"SHT_CUDA_CALLGRAPH"
	.align	4
	.sectionentsize	8
	.align		4
        /*0000*/ 	.word	0x00000000
	.align		4
        /*0004*/ 	.word	0xffffffff
	.align		4
        /*0008*/ 	.word	0x00000000
	.align		4
        /*000c*/ 	.word	0xfffffffe
	.align		4
        /*0010*/ 	.word	0x00000000
	.align		4
        /*0014*/ 	.word	0xfffffffd
	.align		4
        /*0018*/ 	.word	0x00000000
	.align		4
        /*001c*/ 	.word	0xfffffffc


//--------------------- .text._Z19inject_mutations_2DPdidd --------------------------
	.section	.text._Z19inject_mutations_2DPdidd,"ax",@progbits
	.align	128
        .global         _Z19inject_mutations_2DPdidd
        .type           _Z19inject_mutations_2DPdidd,@function
        .size           _Z19inject_mutations_2DPdidd,(.L_x_1 - _Z19inject_mutations_2DPdidd)
        .other          _Z19inject_mutations_2DPdidd,@"STO_CUDA_ENTRY STV_DEFAULT"
_Z19inject_mutations_2DPdidd:
.text._Z19inject_mutations_2DPdidd:
[----:B------:R-:W-:Y:S08]  /*0000*/  LDC R1, c[0x0][0x37c] ;  /* 0x0000df00ff017b82 */ /* 0x000ff00000000800 */
[----:B------:R-:W0:Y:S01]  /*0010*/  LDC.64 R8, c[0x0][0x380] ;  /* 0x0000e000ff087b82 */ /* 0x000e220000000a00 */
[----:B------:R-:W0:Y:S01]  /*0020*/  LDCU.64 UR4, c[0x0][0x358] ;  /* 0x00006b00ff0477ac */ /* 0x000e220008000a00 */
[----:B------:R-:W1:Y:S06]  /*0030*/  LDCU.128 UR8, c[0x0][0x390] ;  /* 0x00007200ff0877ac */ /* 0x000e6c0008000c00 */
[----:B------:R-:W2:Y:S08]  /*0040*/  LDC R7, c[0x0][0x388] ;  /* 0x0000e200ff077b82 */ /* 0x000eb00000000800 */
[----:B------:R-:W2:Y:S01]  /*0050*/  LDC.64 R4, c[0x0][0x380] ;  /* 0x0000e000ff047b82 */ /* 0x000ea20000000a00 */
[----:B0-----:R-:W1:Y:S01]  /*0060*/  LDG.E.64 R2, desc[UR4][R8.64+0x8] ;  /* 0x0000080408027981 */ /* 0x001e62000c1e1b00 */
[----:B--2---:R-:W-:Y:S01]  /*0070*/  IMAD.WIDE R4, R7, 0x8, R4 ;  /* 0x0000000807047825 */ /* 0x004fe200078e0204 */
[----:B-1----:R-:W-:-:S07]  /*0080*/  DADD R2, R2, UR8 ;  /* 0x0000000802027e29 */ /* 0x002fce0008000000 */
[----:B------:R-:W-:Y:S04]  /*0090*/  STG.E.64 desc[UR4][R8.64+0x8], R2 ;  /* 0x0000080208007986 */ /* 0x000fe8000c101b04 */
[----:B------:R-:W2:Y:S02]  /*00a0*/  LDG.E.64 R6, desc[UR4][R4.64] ;  /* 0x0000000404067981 */ /* 0x000ea4000c1e1b00 */
[----:B--2---:R-:W-:-:S07]  /*00b0*/  DADD R6, R6, UR10 ;  /* 0x0000000a06067e29 */ /* 0x004fce0008000000 */
[----:B------:R-:W-:Y:S01]  /*00c0*/  STG.E.64 desc[UR4][R4.64], R6 ;  /* 0x0000000604007986 */ /* 0x000fe2000c101b04 */
[----:B------:R-:W-:Y:S05]  /*00d0*/  EXIT ;  /* 0x000000000000794d */ /* 0x000fea0003800000 */
.L_x_0:
[----:B------:R-:W-:-:S00]  /*00e0*/  BRA `(.L_x_0) ;  /* 0xfffffffc00fc7947 */ /* 0x000fc0000383ffff */
[----:B------:R-:W-:-:S00]  /*00f0*/  NOP ;  /* 0x0000000000007918 */ /* 0x000fc00000000000 */
        /* <DEDUP_REMOVED lines=8> */
.L_x_1:


//--------------------- .nv.shared.reserved.0     --------------------------
	.section	.nv.shared.reserved.0,"aw",@nobits
	.weak		__nv_reservedSMEM_offset_0_alias
	.size		__nv_reservedSMEM_offset_0_alias, 0, 64
	.other		__nv_reservedSMEM_offset_0_alias,@"STO_CUDA_RESERVED_SHARED STV_DEFAULT"
__nv_reservedSMEM_offset_0_alias:
	.zero		0
	.zero		64


//--------------------- .nv.constant0._Z19inject_mutations_2DPdidd --------------------------
	.section	.nv.constant0._Z19inject_mutations_2DPdidd,"a",@progbits
	.sectionflags	@""
	.align	4
.nv.constant0._Z19inject_mutations_2DPdidd:
	.zero		928


//--------------------- SYMBOLS --------------------------

	.type		.nv.reservedSmem.offset0,@object
	.size		.nv.reservedSmem.offset0,0x4
